	.headerflags	@"EF_CUDA_TEXMODE_UNIFIED EF_CUDA_64BIT_ADDRESS EF_CUDA_ACCELERATORS EF_CUDA_SM90 EF_CUDA_VIRTUAL_SM(EF_CUDA_SM90)"
	.elftype	@"ET_EXEC"


//--------------------- .nv.info                  --------------------------
	.section	.nv.info,"",@"SHT_CUDA_INFO"
	.align	4


	//----- nvinfo : EIATTR_REGCOUNT
	.align		4
        /*0000*/ 	.byte	0x04, 0x2f
        /*0002*/ 	.short	(.L_3 - .L_2)
	.align		4
.L_2:
        /*0004*/ 	.word	index@(triton_red_fused_add_div_sqrt_sub_var_mean_29)
        /*0008*/ 	.word	0x0000001b


	//----- nvinfo : EIATTR_MIN_STACK_SIZE
	.align		4
.L_3:
        /*000c*/ 	.byte	0x04, 0x12
        /*000e*/ 	.short	(.L_5 - .L_4)
	.align		4
.L_4:
        /*0010*/ 	.word	index@(triton_red_fused_add_div_sqrt_sub_var_mean_29)
        /*0014*/ 	.word	0x00000000


	//----- nvinfo : EIATTR_FRAME_SIZE
	.align		4
.L_5:
        /*0018*/ 	.byte	0x04, 0x11
        /*001a*/ 	.short	(.L_7 - .L_6)
	.align		4
.L_6:
        /*001c*/ 	.word	index@(triton_red_fused_add_div_sqrt_sub_var_mean_29)
        /*0020*/ 	.word	0x00000000


	//----- nvinfo : EIATTR_MIN_STACK_SIZE
	.align		4
.L_7:
        /*0024*/ 	.byte	0x04, 0x12
        /*0026*/ 	.short	(.L_9 - .L_8)
	.align		4
.L_8:
        /*0028*/ 	.word	index@(triton_red_fused_add_div_sqrt_sub_var_mean_29)
        /*002c*/ 	.word	0x00000000
.L_9:


//--------------------- .nv.info.triton_red_fused_add_div_sqrt_sub_var_mean_29 --------------------------
	.section	.nv.info.triton_red_fused_add_div_sqrt_sub_var_mean_29,"",@"SHT_CUDA_INFO"
	.sectionflags	@""
	.align	4


	//----- nvinfo : EIATTR_CUDA_API_VERSION
	.align		4
        /*0000*/ 	.byte	0x04, 0x37
        /*0002*/ 	.short	(.L_11 - .L_10)
.L_10:
        /*0004*/ 	.word	0x0000007c


	//----- nvinfo : EIATTR_KPARAM_INFO
	.align		4
.L_11:
        /*0008*/ 	.byte	0x04, 0x17
        /*000a*/ 	.short	(.L_13 - .L_12)
.L_12:
        /*000c*/ 	.word	0x00000000
        /*0010*/ 	.short	0x0004
        /*0012*/ 	.short	0x001c
        /*0014*/ 	.byte	0x00, 0xf0, 0x11, 0x00


	//----- nvinfo : EIATTR_KPARAM_INFO
	.align		4
.L_13:
        /*0018*/ 	.byte	0x04, 0x17
        /*001a*/ 	.short	(.L_15 - .L_14)
.L_14:
        /*001c*/ 	.word	0x00000000
        /*0020*/ 	.short	0x0003
        /*0022*/ 	.short	0x0018
        /*0024*/ 	.byte	0x00, 0xf0, 0x11, 0x00


	//----- nvinfo : EIATTR_KPARAM_INFO
	.align		4
.L_15:
        /*0028*/ 	.byte	0x04, 0x17
        /*002a*/ 	.short	(.L_17 - .L_16)
.L_16:
        /*002c*/ 	.word	0x00000000
        /*0030*/ 	.short	0x0002
        /*0032*/ 	.short	0x0010
        /*0034*/ 	.byte	0x00, 0xf4, 0x21, 0x00


	//----- nvinfo : EIATTR_KPARAM_INFO
	.align		4
.L_17:
        /*0038*/ 	.byte	0x04, 0x17
        /*003a*/ 	.short	(.L_19 - .L_18)
.L_18:
        /*003c*/ 	.word	0x00000000
        /*0040*/ 	.short	0x0001
        /*0042*/ 	.short	0x0008
        /*0044*/ 	.byte	0x00, 0xf4, 0x21, 0x00


	//----- nvinfo : EIATTR_KPARAM_INFO
	.align		4
.L_19:
        /*0048*/ 	.byte	0x04, 0x17
        /*004a*/ 	.short	(.L_21 - .L_20)
.L_20:
        /*004c*/ 	.word	0x00000000
        /*0050*/ 	.short	0x0000
        /*0052*/ 	.short	0x0000
        /*0054*/ 	.byte	0x00, 0xf4, 0x21, 0x00


	//----- nvinfo : EIATTR_SPARSE_MMA_MASK
	.align		4
.L_21:
        /*0058*/ 	.byte	0x03, 0x50
        /*005a*/ 	.short	0x0000


	//----- nvinfo : EIATTR_MAXREG_COUNT
	.align		4
        /*005c*/ 	.byte	0x03, 0x1b
        /*005e*/ 	.short	0x0080


	//----- nvinfo : EIATTR_COOP_GROUP_MASK_REGIDS
	.align		4
        /*0060*/ 	.byte	0x04, 0x29
        /*0062*/ 	.short	(.L_23 - .L_22)


	//   ....[0]....
.L_22:
        /*0064*/ 	.word	0xffffffff


	//   ....[1]....
        /*0068*/ 	.word	0xffffffff


	//   ....[2]....
        /*006c*/ 	.word	0xffffffff


	//   ....[3]....
        /*0070*/ 	.word	0xffffffff


	//   ....[4]....
        /*0074*/ 	.word	0xffffffff


	//   ....[5]....
        /*0078*/ 	.word	0xffffffff


	//   ....[6]....
        /*007c*/ 	.word	0xffffffff


	//   ....[7]....
        /*0080*/ 	.word	0xffffffff


	//   ....[8]....
        /*0084*/ 	.word	0xffffffff


	//   ....[9]....
        /*0088*/ 	.word	0xffffffff


	//   ....[10]....
        /*008c*/ 	.word	0xffffffff


	//   ....[11]....
        /*0090*/ 	.word	0xffffffff


	//   ....[12]....
        /*0094*/ 	.word	0xffffffff


	//   ....[13]....
        /*0098*/ 	.word	0xffffffff


	//   ....[14]....
        /*009c*/ 	.word	0xffffffff


	//   ....[15]....
        /*00a0*/ 	.word	0xffffffff


	//   ....[16]....
        /*00a4*/ 	.word	0xffffffff


	//   ....[17]....
        /*00a8*/ 	.word	0xffffffff


	//   ....[18]....
        /*00ac*/ 	.word	0xffffffff


	//   ....[19]....
        /*00b0*/ 	.word	0xffffffff


	//   ....[20]....
        /*00b4*/ 	.word	0xffffffff


	//   ....[21]....
        /*00b8*/ 	.word	0xffffffff


	//----- nvinfo : EIATTR_COOP_GROUP_INSTR_OFFSETS
	.align		4
.L_23:
        /*00bc*/ 	.byte	0x04, 0x28
        /*00be*/ 	.short	(.L_25 - .L_24)


	//   ....[0]....
.L_24:
        /*00c0*/ 	.word	0x000004c0


	//   ....[1]....
        /*00c4*/ 	.word	0x00000520


	//   ....[2]....
        /*00c8*/ 	.word	0x00000610


	//   ....[3]....
        /*00cc*/ 	.word	0x00000660


	//   ....[4]....
        /*00d0*/ 	.word	0x00000750


	//   ....[5]....
        /*00d4*/ 	.word	0x000007b0


	//   ....[6]....
        /*00d8*/ 	.word	0x000008d0


	//   ....[7]....
        /*00dc*/ 	.word	0x00000910


	//   ....[8]....
        /*00e0*/ 	.word	0x000009f0


	//   ....[9]....
        /*00e4*/ 	.word	0x00000a50


	//   ....[10]....
        /*00e8*/ 	.word	0x00000b50


	//   ....[11]....
        /*00ec*/ 	.word	0x00000b60


	//   ....[12]....
        /*00f0*/ 	.word	0x00000ba0


	//   ....[13]....
        /*00f4*/ 	.word	0x00000be0


	//   ....[14]....
        /*00f8*/ 	.word	0x00000ca0


	//   ....[15]....
        /*00fc*/ 	.word	0x00000d50


	//   ....[16]....
        /*0100*/ 	.word	0x00000d70


	//   ....[17]....
        /*0104*/ 	.word	0x00000df0


	//   ....[18]....
        /*0108*/ 	.word	0x00000e70


	//   ....[19]....
        /*010c*/ 	.word	0x00000ec0


	//   ....[20]....
        /*0110*/ 	.word	0x00000f90


	//   ....[21]....
        /*0114*/ 	.word	0x00000ff0


	//----- nvinfo : EIATTR_EXIT_INSTR_OFFSETS
	.align		4
.L_25:
        /*0118*/ 	.byte	0x04, 0x1c
        /*011a*/ 	.short	(.L_27 - .L_26)


	//   ....[0]....
.L_26:
        /*011c*/ 	.word	0x00001380


	//   ....[1]....
        /*0120*/ 	.word	0x000013a0


	//----- nvinfo : EIATTR_REQNTID
	.align		4
.L_27:
        /*0124*/ 	.byte	0x04, 0x10
        /*0126*/ 	.short	(.L_29 - .L_28)
.L_28:
        /*0128*/ 	.word	0x00000200
        /*012c*/ 	.word	0x00000001
        /*0130*/ 	.word	0x00000001


	//----- nvinfo : EIATTR_CBANK_PARAM_SIZE
	.align		4
.L_29:
        /*0134*/ 	.byte	0x03, 0x19
        /*0136*/ 	.short	0x0020


	//----- nvinfo : EIATTR_PARAM_CBANK
	.align		4
        /*0138*/ 	.byte	0x04, 0x0a
        /*013a*/ 	.short	(.L_31 - .L_30)
	.align		4
.L_30:
        /*013c*/ 	.word	index@(.nv.constant0.triton_red_fused_add_div_sqrt_sub_var_mean_29)
        /*0140*/ 	.short	0x0210
        /*0142*/ 	.short	0x0020


	//----- nvinfo : EIATTR_SW_WAR
	.align		4
.L_31:
        /*0144*/ 	.byte	0x04, 0x36
        /*0146*/ 	.short	(.L_33 - .L_32)
.L_32:
        /*0148*/ 	.word	0x00000008
.L_33:


//--------------------- .nv.callgraph             --------------------------
	.section	.nv.callgraph,"",@"SHT_CUDA_CALLGRAPH"
	.align	4
	.sectionentsize	8
	.align		4
        /*0000*/ 	.word	0x00000000
	.align		4
        /*0004*/ 	.word	0xffffffff
	.align		4
        /*0008*/ 	.word	0x00000000
	.align		4
        /*000c*/ 	.word	0xfffffffe
	.align		4
        /*0010*/ 	.word	0x00000000
	.align		4
        /*0014*/ 	.word	0xfffffffd
	.align		4
        /*0018*/ 	.word	0x00000000
	.align		4
        /*001c*/ 	.word	0xfffffffc


//--------------------- .nv.constant4             --------------------------
	.section	.nv.constant4,"a",@progbits
	.align	8
	.align		8
.nv.constant4:
        /*0000*/ 	.dword	_$_str
	.align		8
        /*0008*/ 	.dword	_$_str_$_2


//--------------------- .text.triton_red_fused_add_div_sqrt_sub_var_mean_29 --------------------------
	.section	.text.triton_red_fused_add_div_sqrt_sub_var_mean_29,"ax",@progbits
	.sectionflags	@"SHF_BARRIERS=1"
	.align	128
        .global         triton_red_fused_add_div_sqrt_sub_var_mean_29
        .type           triton_red_fused_add_div_sqrt_sub_var_mean_29,@function
        .size           triton_red_fused_add_div_sqrt_sub_var_mean_29,(.L_x_1 - triton_red_fused_add_div_sqrt_sub_var_mean_29)
        .other          triton_red_fused_add_div_sqrt_sub_var_mean_29,@"STO_CUDA_ENTRY STV_DEFAULT"
triton_red_fused_add_div_sqrt_sub_var_mean_29:
.text.triton_red_fused_add_div_sqrt_sub_var_mean_29:
[----:B------:R-:W0:Y:S02]  /*0000*/  LDC R1, c[0x0][0x28] ;  /* 0x00000a00ff017b82 */ /* 0x000e240000000800 */
[----:B------:R-:W1:Y:S01]  /*0010*/  S2R R20, SR_TID.X ;  /* 0x0000000000147919 */ /* 0x000e620000002100 */
[----:B------:R-:W2:Y:S01]  /*0020*/  LDC.64 R2, c[0x0][0x218] ;  /* 0x00008600ff027b82 */ /* 0x000ea20000000a00 */
[----:B------:R-:W-:Y:S02]  /*0030*/  CS2R R4, SRZ ;  /* 0x0000000000047805 */ /* 0x000fe4000001ff00 */
[----:B------:R-:W-:Y:S01]  /*0040*/  CS2R R6, SRZ ;  /* 0x0000000000067805 */ /* 0x000fe2000001ff00 */
[----:B------:R-:W3:Y:S01]  /*0050*/  S2R R9, SR_CTAID.X ;  /* 0x0000000000097919 */ /* 0x000ee20000002500 */
[----:B------:R-:W-:Y:S01]  /*0060*/  ULDC.64 UR6, c[0x0][0x208] ;  /* 0x0000820000067ab9 */ /* 0x000fe20000000a00 */
[----:B-1----:R-:W-:-:S04]  /*0070*/  SHF.L.U32 R11, R20, 0x2, RZ ;  /* 0x00000002140b7819 */ /* 0x002fc800000006ff */
[----:B------:R-:W-:Y:S02]  /*0080*/  LOP3.LUT R8, R11, 0x7fc, RZ, 0xc0, !PT ;  /* 0x000007fc0b087812 */ /* 0x000fe400078ec0ff */
[C---:B---3--:R-:W-:Y:S02]  /*0090*/  ISETP.GE.AND P1, PT, R9.reuse, 0x200, PT ;  /* 0x000002000900780c */ /* 0x048fe40003f26270 */
[----:B------:R-:W-:-:S05]  /*00a0*/  LEA R8, R9, R8, 0xb ;  /* 0x0000000809087211 */ /* 0x000fca00078e58ff */
[----:B--2---:R-:W-:-:S06]  /*00b0*/  IMAD.WIDE R2, R8, 0x4, R2 ;  /* 0x0000000408027825 */ /* 0x004fcc00078e0202 */
[----:B------:R-:W2:Y:S01]  /*00c0*/  @!P1 LDG.E.EL.128 R4, desc[UR6][R2.64] ;  /* 0x0000000602049981 */ /* 0x000ea2000c2e1d00 */
[----:B------:R-:W-:Y:S01]  /*00d0*/  FSEL R16, RZ, 2, P1 ;  /* 0x40000000ff107808 */ /* 0x000fe20000800000 */
[----:B------:R-:W1:Y:S01]  /*00e0*/  S2UR UR5, SR_CgaCtaId ;  /* 0x00000000000579c3 */ /* 0x000e620000008800 */
[----:B------:R-:W-:Y:S01]  /*00f0*/  FSEL R15, RZ, 3, P1 ;  /* 0x40400000ff0f7808 */ /* 0x000fe20000800000 */
[----:B------:R-:W-:Y:S01]  /*0100*/  UMOV UR4, 0x400 ;  /* 0x0000040000047882 */ /* 0x000fe20000000000 */
[C---:B------:R-:W-:Y:S01]  /*0110*/  FSETP.GEU.AND P3, PT, R16.reuse, 1.175494350822287508e-38, PT ;  /* 0x008000001000780b */ /* 0x040fe20003f6e000 */
[----:B------:R-:W-:Y:S01]  /*0120*/  FMUL R17, R16, 16777216 ;  /* 0x4b80000010117820 */ /* 0x000fe20000400000 */
[----:B------:R-:W-:Y:S01]  /*0130*/  ISETP.LT.AND P0, PT, R9, 0x200, PT ;  /* 0x000002000900780c */ /* 0x000fe20003f01270 */
[C---:B------:R-:W-:Y:S01]  /*0140*/  FMUL R0, R15.reuse, 16777216 ;  /* 0x4b8000000f007820 */ /* 0x040fe20000400000 */
[----:B------:R-:W-:Y:S02]  /*0150*/  FSETP.GEU.AND P2, PT, R15, 1.175494350822287508e-38, PT ;  /* 0x008000000f00780b */ /* 0x000fe40003f4e000 */
[----:B------:R-:W-:-:S02]  /*0160*/  FSEL R21, R17, R16, !P3 ;  /* 0x0000001011157208 */ /* 0x000fc40005800000 */
[----:B------:R-:W-:Y:S02]  /*0170*/  SEL R17, RZ, 0x3f800000, !P0 ;  /* 0x3f800000ff117807 */ /* 0x000fe40004000000 */
[----:B------:R-:W-:Y:S02]  /*0180*/  FSEL R14, RZ, 4, P1 ;  /* 0x40800000ff0e7808 */ /* 0x000fe40000800000 */
[----:B------:R-:W3:Y:S01]  /*0190*/  MUFU.RCP R21, R21 ;  /* 0x0000001500157308 */ /* 0x000ee20000001000 */
[----:B------:R-:W-:Y:S01]  /*01a0*/  FSEL R19, R0, R15, !P2 ;  /* 0x0000000f00137208 */ /* 0x000fe20005000000 */
[----:B------:R-:W-:Y:S01]  /*01b0*/  FMUL R0, R17, 16777216 ;  /* 0x4b80000011007820 */ /* 0x000fe20000400000 */
[C---:B------:R-:W-:Y:S01]  /*01c0*/  FMUL R23, R14.reuse, 16777216 ;  /* 0x4b8000000e177820 */ /* 0x040fe20000400000 */
[----:B------:R-:W-:-:S03]  /*01d0*/  FSETP.GEU.AND P0, PT, R14, 1.175494350822287508e-38, PT ;  /* 0x008000000e00780b */ /* 0x000fc60003f0e000 */
[-C--:B------:R-:W-:Y:S01]  /*01e0*/  FSEL R22, R0, R17.reuse, !P3 ;  /* 0x0000001100167208 */ /* 0x080fe20005800000 */
[----:B------:R-:W-:Y:S01]  /*01f0*/  MUFU.RCP R19, R19 ;  /* 0x0000001300137308 */ /* 0x000fe20000001000 */
[----:B------:R-:W-:Y:S01]  /*0200*/  FSEL R18, R23, R14, !P0 ;  /* 0x0000000e17127208 */ /* 0x000fe20004000000 */
[----:B-1----:R-:W-:Y:S01]  /*0210*/  UPRMT UR4, UR5, 0x654, UR4 ;  /* 0x0000065405047896 */ /* 0x002fe20008000004 */
[----:B------:R-:W-:Y:S02]  /*0220*/  FSETP.NEU.AND P3, PT, R16, RZ, PT ;  /* 0x000000ff1000720b */ /* 0x000fe40003f6d000 */
[CC--:B------:R-:W-:Y:S01]  /*0230*/  FSEL R24, R0.reuse, R17.reuse, !P2 ;  /* 0x0000001100187208 */ /* 0x0c0fe20005000000 */
[----:B---3--:R-:W-:Y:S02]  /*0240*/  FMUL R22, R21, R22 ;  /* 0x0000001615167220 */ /* 0x008fe40000400000 */
[----:B------:R-:W1:Y:S01]  /*0250*/  MUFU.RCP R18, R18 ;  /* 0x0000001200127308 */ /* 0x000e620000001000 */
[----:B------:R-:W-:-:S02]  /*0260*/  FSEL R23, R0, R17, !P0 ;  /* 0x0000001100177208 */ /* 0x000fc40004000000 */
[----:B------:R-:W-:Y:S02]  /*0270*/  FSETP.NEU.AND P2, PT, R15, RZ, PT ;  /* 0x000000ff0f00720b */ /* 0x000fe40003f4d000 */
[----:B------:R-:W-:Y:S02]  /*0280*/  FSEL R0, R22, RZ, P3 ;  /* 0x000000ff16007208 */ /* 0x000fe40001800000 */
[----:B------:R-:W-:Y:S01]  /*0290*/  FSETP.NEU.AND P0, PT, R14, RZ, PT ;  /* 0x000000ff0e00720b */ /* 0x000fe20003f0d000 */
[----:B-1----:R-:W-:-:S05]  /*02a0*/  FMUL R18, R18, R23 ;  /* 0x0000001712127220 */ /* 0x002fca0000400000 */
[----:B------:R-:W-:Y:S02]  /*02b0*/  FSEL R18, R18, RZ, P0 ;  /* 0x000000ff12127208 */ /* 0x000fe40000000000 */
[----:B--2---:R-:W-:Y:S02]  /*02c0*/  SEL R4, R4, RZ, !P1 ;  /* 0x000000ff04047207 */ /* 0x004fe40004800000 */
[----:B------:R-:W-:Y:S02]  /*02d0*/  SEL R5, R5, RZ, !P1 ;  /* 0x000000ff05057207 */ /* 0x000fe40004800000 */
[----:B------:R-:W-:Y:S02]  /*02e0*/  FSEL R21, R4, RZ, !P1 ;  /* 0x000000ff04157208 */ /* 0x000fe40004800000 */
[----:B------:R-:W-:Y:S01]  /*02f0*/  FSEL R4, R5, RZ, !P1 ;  /* 0x000000ff05047208 */ /* 0x000fe20004800000 */
[----:B------:R-:W-:Y:S01]  /*0300*/  FMUL R5, R19, R24 ;  /* 0x0000001813057220 */ /* 0x000fe20000400000 */
[----:B------:R-:W-:-:S02]  /*0310*/  SEL R6, R6, RZ, !P1 ;  /* 0x000000ff06067207 */ /* 0x000fc40004800000 */
[----:B------:R-:W-:Y:S01]  /*0320*/  SEL R7, R7, RZ, !P1 ;  /* 0x000000ff07077207 */ /* 0x000fe20004800000 */
[----:B------:R-:W-:Y:S01]  /*0330*/  FADD R4, -R21, R4 ;  /* 0x0000000415047221 */ /* 0x000fe20000000100 */
[----:B------:R-:W-:Y:S02]  /*0340*/  FSEL R19, R6, RZ, !P1 ;  /* 0x000000ff06137208 */ /* 0x000fe40004800000 */
[----:B------:R-:W-:Y:S01]  /*0350*/  FSEL R6, R5, RZ, P2 ;  /* 0x000000ff05067208 */ /* 0x000fe20001000000 */
[C---:B------:R-:W-:Y:S01]  /*0360*/  FFMA R21, R4.reuse, R0, R21 ;  /* 0x0000000004157223 */ /* 0x040fe20000000015 */
[----:B------:R-:W-:Y:S01]  /*0370*/  FMUL R22, R4, R4 ;  /* 0x0000000404167220 */ /* 0x000fe20000400000 */
[----:B------:R-:W-:Y:S01]  /*0380*/  FADD R4, R14, R14 ;  /* 0x0000000e0e047221 */ /* 0x000fe20000000000 */
[----:B------:R-:W-:Y:S02]  /*0390*/  FSEL R7, R7, RZ, !P1 ;  /* 0x000000ff07077208 */ /* 0x000fe40004800000 */
[----:B------:R-:W-:Y:S01]  /*03a0*/  FMUL R17, R17, R22 ;  /* 0x0000001611117220 */ /* 0x000fe20000400000 */
[--C-:B------:R-:W-:Y:S01]  /*03b0*/  FADD R22, R19, -R21.reuse ;  /* 0x8000001513167221 */ /* 0x100fe20000000000 */
[C---:B------:R-:W-:Y:S01]  /*03c0*/  FSETP.GEU.AND P3, PT, |R4|.reuse, 1.175494350822287508e-38, PT ;  /* 0x008000000400780b */ /* 0x040fe20003f6e200 */
[C---:B------:R-:W-:Y:S01]  /*03d0*/  FMUL R5, R4.reuse, 0.25 ;  /* 0x3e80000004057820 */ /* 0x040fe20000400000 */
[----:B------:R-:W-:Y:S01]  /*03e0*/  FSETP.GT.AND P2, PT, |R4|, 8.50705917302346158658e+37, PT ;  /* 0x7e8000000400780b */ /* 0x000fe20003f44200 */
[C---:B------:R-:W-:Y:S01]  /*03f0*/  FFMA R21, R22.reuse, R6, R21 ;  /* 0x0000000616157223 */ /* 0x040fe20000000015 */
[----:B------:R-:W-:Y:S01]  /*0400*/  FMUL R19, R22, R22 ;  /* 0x0000001616137220 */ /* 0x000fe20000400000 */
[----:B------:R-:W-:Y:S01]  /*0410*/  FFMA R17, R0, R17, RZ ;  /* 0x0000001100117223 */ /* 0x000fe200000000ff */
[----:B------:R-:W-:Y:S01]  /*0420*/  FSEL R23, R5, R4, P2 ;  /* 0x0000000405177208 */ /* 0x000fe20001000000 */
[----:B------:R-:W-:Y:S01]  /*0430*/  FADD R22, R7, -R21 ;  /* 0x8000001507167221 */ /* 0x000fe20000000000 */
[----:B------:R-:W-:Y:S01]  /*0440*/  FMUL R19, R16, R19 ;  /* 0x0000001310137220 */ /* 0x000fe20000400000 */
[----:B------:R-:W-:-:S02]  /*0450*/  FMUL R7, R14, 0.25 ;  /* 0x3e8000000e077820 */ /* 0x000fc40000400000 */
[C---:B------:R-:W-:Y:S01]  /*0460*/  FMUL R16, R22.reuse, R22 ;  /* 0x0000001616107220 */ /* 0x040fe20000400000 */
[----:B------:R-:W-:Y:S01]  /*0470*/  FFMA R0, R22, R18, R21 ;  /* 0x0000001216007223 */ /* 0x000fe20000000015 */
[----:B------:R-:W-:Y:S01]  /*0480*/  @!P3 FMUL R23, R23, 16777216 ;  /* 0x4b8000001717b820 */ /* 0x000fe20000400000 */
[----:B------:R-:W-:Y:S01]  /*0490*/  FFMA R17, R6, R19, R17 ;  /* 0x0000001306117223 */ /* 0x000fe20000000011 */
[----:B------:R-:W-:Y:S01]  /*04a0*/  FMUL R16, R15, R16 ;  /* 0x000000100f107220 */ /* 0x000fe20000400000 */
[----:B------:R-:W-:Y:S01]  /*04b0*/  FADD R6, R4, R4 ;  /* 0x0000000404067221 */ /* 0x000fe20000000000 */
[----:B------:R-:W1:Y:S02]  /*04c0*/  SHFL.BFLY PT, R15, R0, 0x10, 0x1f ;  /* 0x0e001f00000f7f89 */ /* 0x000e6400000e0000 */
[----:B------:R-:W-:Y:S01]  /*04d0*/  FFMA R16, R18, R16, R17 ;  /* 0x0000001012107223 */ /* 0x000fe20000000011 */
[----:B------:R-:W2:Y:S01]  /*04e0*/  MUFU.RCP R23, R23 ;  /* 0x0000001700177308 */ /* 0x000ea20000001000 */
[----:B------:R-:W-:Y:S01]  /*04f0*/  FSEL R18, R7, R14, P2 ;  /* 0x0000000e07127208 */ /* 0x000fe20001000000 */
[----:B------:R-:W-:Y:S01]  /*0500*/  FMUL R7, R6, 0.25 ;  /* 0x3e80000006077820 */ /* 0x000fe20000400000 */
[----:B------:R-:W-:Y:S01]  /*0510*/  FSETP.NEU.AND P2, PT, R4, RZ, PT ;  /* 0x000000ff0400720b */ /* 0x000fe20003f4d000 */
[----:B------:R-:W3:Y:S01]  /*0520*/  SHFL.BFLY PT, R17, R16, 0x10, 0x1f ;  /* 0x0e001f0010117f89 */ /* 0x000ee200000e0000 */
[----:B------:R-:W-:Y:S01]  /*0530*/  FSETP.GT.AND P0, PT, |R6|, 8.50705917302346158658e+37, PT ;  /* 0x7e8000000600780b */ /* 0x000fe20003f04200 */
[----:B------:R-:W-:Y:S01]  /*0540*/  @!P3 FMUL R18, R18, 16777216 ;  /* 0x4b8000001212b820 */ /* 0x000fe20000400000 */
[----:B------:R-:W-:-:S02]  /*0550*/  FSETP.GEU.AND P3, PT, |R6|, 1.175494350822287508e-38, PT ;  /* 0x008000000600780b */ /* 0x000fc40003f6e200 */
[----:B------:R-:W-:Y:S01]  /*0560*/  FSEL R21, R7, R6, P0 ;  /* 0x0000000607157208 */ /* 0x000fe20000000000 */
[----:B--2---:R-:W-:-:S05]  /*0570*/  FMUL R18, R23, R18 ;  /* 0x0000001217127220 */ /* 0x004fca0000400000 */
[----:B------:R-:W-:Y:S01]  /*0580*/  FSEL R18, R18, RZ, P2 ;  /* 0x000000ff12127208 */ /* 0x000fe20001000000 */
[----:B-1----:R-:W-:-:S04]  /*0590*/  FADD R15, -R0, R15 ;  /* 0x0000000f000f7221 */ /* 0x002fc80000000100 */
[----:B------:R-:W-:Y:S01]  /*05a0*/  @!P3 FMUL R21, R21, 16777216 ;  /* 0x4b8000001515b820 */ /* 0x000fe20000400000 */
[----:B------:R-:W-:Y:S01]  /*05b0*/  FSETP.NEU.AND P2, PT, R6, RZ, PT ;  /* 0x000000ff0600720b */ /* 0x000fe20003f4d000 */
[C---:B------:R-:W-:Y:S01]  /*05c0*/  FMUL R19, R15.reuse, R15 ;  /* 0x0000000f0f137220 */ /* 0x040fe20000400000 */
[----:B------:R-:W-:Y:S01]  /*05d0*/  FFMA R0, R15, R18, R0 ;  /* 0x000000120f007223 */ /* 0x000fe20000000000 */
[----:B---3--:R-:W-:Y:S02]  /*05e0*/  FADD R17, R16, R17 ;  /* 0x0000001110117221 */ /* 0x008fe40000000000 */
[----:B------:R-:W-:Y:S01]  /*05f0*/  FMUL R19, R14, R19 ;  /* 0x000000130e137220 */ /* 0x000fe20000400000 */
[----:B------:R-:W1:Y:S01]  /*0600*/  MUFU.RCP R21, R21 ;  /* 0x0000001500157308 */ /* 0x000e620000001000 */
[----:B------:R-:W2:Y:S01]  /*0610*/  SHFL.BFLY PT, R15, R0, 0x8, 0x1f ;  /* 0x0d001f00000f7f89 */ /* 0x000ea200000e0000 */
[----:B------:R-:W-:Y:S01]  /*0620*/  FSEL R14, R5, R4, P0 ;  /* 0x00000004050e7208 */ /* 0x000fe20000000000 */
[----:B------:R-:W-:Y:S01]  /*0630*/  FFMA R17, R18, R19, R17 ;  /* 0x0000001312117223 */ /* 0x000fe20000000011 */
[----:B------:R-:W-:-:S03]  /*0640*/  FADD R5, R6, R6 ;  /* 0x0000000606057221 */ /* 0x000fc60000000000 */
[----:B------:R-:W-:Y:S01]  /*0650*/  @!P3 FMUL R14, R14, 16777216 ;  /* 0x4b8000000e0eb820 */ /* 0x000fe20000400000 */
[----:B------:R-:W3:Y:S01]  /*0660*/  SHFL.BFLY PT, R16, R17, 0x8, 0x1f ;  /* 0x0d001f0011107f89 */ /* 0x000ee200000e0000 */
[C---:B------:R-:W-:Y:S02]  /*0670*/  FSETP.GEU.AND P3, PT, |R5|.reuse, 1.175494350822287508e-38, PT ;  /* 0x008000000500780b */ /* 0x040fe40003f6e200 */
[----:B------:R-:W-:Y:S01]  /*0680*/  FSETP.GT.AND P0, PT, |R5|, 8.50705917302346158658e+37, PT ;  /* 0x7e8000000500780b */ /* 0x000fe20003f04200 */
[----:B-1----:R-:W-:Y:S01]  /*0690*/  FMUL R18, R21, R14 ;  /* 0x0000000e15127220 */ /* 0x002fe20000400000 */
[----:B------:R-:W-:-:S04]  /*06a0*/  FMUL R14, R5, 0.25 ;  /* 0x3e800000050e7820 */ /* 0x000fc80000400000 */
[----:B------:R-:W-:Y:S02]  /*06b0*/  FSEL R18, R18, RZ, P2 ;  /* 0x000000ff12127208 */ /* 0x000fe40001000000 */
[----:B------:R-:W-:Y:S02]  /*06c0*/  FSEL R21, R14, R5, P0 ;  /* 0x000000050e157208 */ /* 0x000fe40000000000 */
[----:B------:R-:W-:Y:S01]  /*06d0*/  FSETP.NEU.AND P2, PT, R5, RZ, PT ;  /* 0x000000ff0500720b */ /* 0x000fe20003f4d000 */
[----:B--2---:R-:W-:Y:S02]  /*06e0*/  FADD R15, -R0, R15 ;  /* 0x0000000f000f7221 */ /* 0x004fe40000000100 */
[----:B------:R-:W-:Y:S02]  /*06f0*/  @!P3 FMUL R21, R21, 16777216 ;  /* 0x4b8000001515b820 */ /* 0x000fe40000400000 */
[C---:B------:R-:W-:Y:S01]  /*0700*/  FMUL R19, R15.reuse, R15 ;  /* 0x0000000f0f137220 */ /* 0x040fe20000400000 */
[----:B------:R-:W-:Y:S01]  /*0710*/  FFMA R0, R15, R18, R0 ;  /* 0x000000120f007223 */ /* 0x000fe20000000000 */
[----:B---3--:R-:W-:-:S02]  /*0720*/  FADD R17, R17, R16 ;  /* 0x0000001011117221 */ /* 0x008fc40000000000 */
[----:B------:R-:W-:Y:S01]  /*0730*/  FMUL R19, R4, R19 ;  /* 0x0000001304137220 */ /* 0x000fe20000400000 */
[----:B------:R-:W1:Y:S01]  /*0740*/  MUFU.RCP R21, R21 ;  /* 0x0000001500157308 */ /* 0x000e620000001000 */
[----:B------:R-:W2:Y:S01]  /*0750*/  SHFL.BFLY PT, R15, R0, 0x4, 0x1f ;  /* 0x0c801f00000f7f89 */ /* 0x000ea200000e0000 */
[----:B------:R-:W-:Y:S01]  /*0760*/  FADD R4, R5, R5 ;  /* 0x0000000505047221 */ /* 0x000fe20000000000 */
[----:B------:R-:W-:Y:S01]  /*0770*/  FFMA R17, R18, R19, R17 ;  /* 0x0000001312117223 */ /* 0x000fe20000000011 */
[----:B------:R-:W-:Y:S02]  /*0780*/  FSEL R18, R7, R6, P0 ;  /* 0x0000000607127208 */ /* 0x000fe40000000000 */
[C---:B------:R-:W-:Y:S01]  /*0790*/  FMUL R7, R4.reuse, 0.25 ;  /* 0x3e80000004077820 */ /* 0x040fe20000400000 */
[----:B------:R-:W-:Y:S01]  /*07a0*/  FSETP.GT.AND P0, PT, |R4|, 8.50705917302346158658e+37, PT ;  /* 0x7e8000000400780b */ /* 0x000fe20003f04200 */
[----:B------:R-:W3:Y:S01]  /*07b0*/  SHFL.BFLY PT, R16, R17, 0x4, 0x1f ;  /* 0x0c801f0011107f89 */ /* 0x000ee200000e0000 */
[----:B------:R-:W-:Y:S01]  /*07c0*/  @!P3 FMUL R18, R18, 16777216 ;  /* 0x4b8000001212b820 */ /* 0x000fe20000400000 */
[----:B------:R-:W-:-:S02]  /*07d0*/  FSETP.GEU.AND P3, PT, |R4|, 1.175494350822287508e-38, PT ;  /* 0x008000000400780b */ /* 0x000fc40003f6e200 */
[----:B------:R-:W-:Y:S01]  /*07e0*/  FSEL R14, R14, R5, P0 ;  /* 0x000000050e0e7208 */ /* 0x000fe20000000000 */
[----:B-1----:R-:W-:Y:S01]  /*07f0*/  FMUL R18, R21, R18 ;  /* 0x0000001215127220 */ /* 0x002fe20000400000 */
[----:B------:R-:W-:Y:S02]  /*0800*/  FSEL R21, R7, R4, P0 ;  /* 0x0000000407157208 */ /* 0x000fe40000000000 */
[----:B------:R-:W-:Y:S02]  /*0810*/  FSETP.NEU.AND P0, PT, R4, RZ, PT ;  /* 0x000000ff0400720b */ /* 0x000fe40003f0d000 */
[----:B------:R-:W-:-:S05]  /*0820*/  FSEL R18, R18, RZ, P2 ;  /* 0x000000ff12127208 */ /* 0x000fca0001000000 */
[----:B------:R-:W-:Y:S01]  /*0830*/  @!P3 FMUL R21, R21, 16777216 ;  /* 0x4b8000001515b820 */ /* 0x000fe20000400000 */
[----:B------:R-:W-:Y:S01]  /*0840*/  @!P3 FMUL R14, R14, 16777216 ;  /* 0x4b8000000e0eb820 */ /* 0x000fe20000400000 */
[----:B--2---:R-:W-:Y:S01]  /*0850*/  FADD R15, -R0, R15 ;  /* 0x0000000f000f7221 */ /* 0x004fe20000000100 */
[----:B------:R-:W-:-:S03]  /*0860*/  ISETP.GE.AND P3, PT, R20, 0x10, PT ;  /* 0x000000101400780c */ /* 0x000fc60003f66270 */
[C---:B------:R-:W-:Y:S01]  /*0870*/  FMUL R19, R15.reuse, R15 ;  /* 0x0000000f0f137220 */ /* 0x040fe20000400000 */
[----:B------:R-:W-:Y:S01]  /*0880*/  FFMA R0, R15, R18, R0 ;  /* 0x000000120f007223 */ /* 0x000fe20000000000 */
[----:B------:R-:W1:Y:S01]  /*0890*/  MUFU.RCP R21, R21 ;  /* 0x0000001500157308 */ /* 0x000e620000001000 */
[----:B---3--:R-:W-:Y:S01]  /*08a0*/  FADD R17, R17, R16 ;  /* 0x0000001011117221 */ /* 0x008fe20000000000 */
[----:B------:R-:W-:Y:S01]  /*08b0*/  FMUL R19, R6, R19 ;  /* 0x0000001306137220 */ /* 0x000fe20000400000 */
[----:B------:R-:W-:Y:S01]  /*08c0*/  FADD R6, R4, R4 ;  /* 0x0000000404067221 */ /* 0x000fe20000000000 */
[----:B------:R-:W2:Y:S02]  /*08d0*/  SHFL.BFLY PT, R15, R0, 0x2, 0x1f ;  /* 0x0c401f00000f7f89 */ /* 0x000ea400000e0000 */
[----:B------:R-:W-:Y:S01]  /*08e0*/  FFMA R17, R18, R19, R17 ;  /* 0x0000001312117223 */ /* 0x000fe20000000011 */
[C---:B------:R-:W-:Y:S01]  /*08f0*/  FMUL R19, R6.reuse, 0.25 ;  /* 0x3e80000006137820 */ /* 0x040fe20000400000 */
[----:B------:R-:W-:-:S03]  /*0900*/  FSETP.GEU.AND P2, PT, |R6|, 1.175494350822287508e-38, PT ;  /* 0x008000000600780b */ /* 0x000fc60003f4e200 */
[----:B------:R-:W3:Y:S01]  /*0910*/  SHFL.BFLY PT, R16, R17, 0x2, 0x1f ;  /* 0x0c401f0011107f89 */ /* 0x000ee200000e0000 */
[----:B-1----:R-:W-:-:S05]  /*0920*/  FMUL R14, R21, R14 ;  /* 0x0000000e150e7220 */ /* 0x002fca0000400000 */
[----:B------:R-:W-:Y:S02]  /*0930*/  FSEL R14, R14, RZ, P0 ;  /* 0x000000ff0e0e7208 */ /* 0x000fe40000000000 */
[----:B------:R-:W-:-:S04]  /*0940*/  FSETP.GT.AND P0, PT, |R6|, 8.50705917302346158658e+37, PT ;  /* 0x7e8000000600780b */ /* 0x000fc80003f04200 */
[----:B------:R-:W-:Y:S01]  /*0950*/  FSEL R19, R19, R6, P0 ;  /* 0x0000000613137208 */ /* 0x000fe20000000000 */
[----:B--2---:R-:W-:-:S04]  /*0960*/  FADD R15, -R0, R15 ;  /* 0x0000000f000f7221 */ /* 0x004fc80000000100 */
[----:B------:R-:W-:Y:S01]  /*0970*/  @!P2 FMUL R19, R19, 16777216 ;  /* 0x4b8000001313a820 */ /* 0x000fe20000400000 */
[C---:B------:R-:W-:Y:S01]  /*0980*/  FFMA R0, R15.reuse, R14, R0 ;  /* 0x0000000e0f007223 */ /* 0x040fe20000000000 */
[----:B------:R-:W-:Y:S01]  /*0990*/  FMUL R18, R15, R15 ;  /* 0x0000000f0f127220 */ /* 0x000fe20000400000 */
[----:B------:R-:W-:Y:S01]  /*09a0*/  SHF.R.U32.HI R15, RZ, 0x3, R20 ;  /* 0x00000003ff0f7819 */ /* 0x000fe20000011614 */
[----:B---3--:R-:W-:Y:S01]  /*09b0*/  FADD R17, R17, R16 ;  /* 0x0000001011117221 */ /* 0x008fe20000000000 */
[----:B------:R-:W-:Y:S01]  /*09c0*/  FSEL R16, R7, R4, P0 ;  /* 0x0000000407107208 */ /* 0x000fe20000000000 */
[----:B------:R-:W-:Y:S01]  /*09d0*/  FMUL R18, R5, R18 ;  /* 0x0000001205127220 */ /* 0x000fe20000400000 */
[----:B------:R-:W1:Y:S01]  /*09e0*/  MUFU.RCP R19, R19 ;  /* 0x0000001300137308 */ /* 0x000e620000001000 */
[----:B------:R-:W2:Y:S01]  /*09f0*/  SHFL.BFLY PT, R5, R0, 0x1, 0x1f ;  /* 0x0c201f0000057f89 */ /* 0x000ea200000e0000 */
[----:B------:R-:W-:Y:S01]  /*0a00*/  FSETP.NEU.AND P0, PT, R6, RZ, PT ;  /* 0x000000ff0600720b */ /* 0x000fe20003f0d000 */
[----:B------:R-:W-:Y:S01]  /*0a10*/  FFMA R17, R14, R18, R17 ;  /* 0x000000120e117223 */ /* 0x000fe20000000011 */
[----:B------:R-:W-:Y:S01]  /*0a20*/  @!P2 FMUL R16, R16, 16777216 ;  /* 0x4b8000001010a820 */ /* 0x000fe20000400000 */
[----:B------:R-:W-:-:S02]  /*0a30*/  LOP3.LUT P2, RZ, R20, 0x1f, RZ, 0xc0, !PT ;  /* 0x0000001f14ff7812 */ /* 0x000fc4000784c0ff */
[----:B------:R-:W-:Y:S01]  /*0a40*/  LOP3.LUT R15, R15, 0x3c, RZ, 0xc0, !PT ;  /* 0x0000003c0f0f7812 */ /* 0x000fe200078ec0ff */
[----:B------:R-:W3:Y:S01]  /*0a50*/  SHFL.BFLY PT, R14, R17, 0x1, 0x1f ;  /* 0x0c201f00110e7f89 */ /* 0x000ee200000e0000 */
[----:B-1----:R-:W-:-:S09]  /*0a60*/  FMUL R16, R19, R16 ;  /* 0x0000001013107220 */ /* 0x002fd20000400000 */
[----:B------:R-:W-:Y:S01]  /*0a70*/  @!P2 STS [R15+UR4+0x80], R6 ;  /* 0x000080060f00a988 */ /* 0x000fe20008000804 */
[----:B------:R-:W-:Y:S01]  /*0a80*/  FSEL R16, R16, RZ, P0 ;  /* 0x000000ff10107208 */ /* 0x000fe20000000000 */
[----:B--2---:R-:W-:-:S04]  /*0a90*/  FADD R5, -R0, R5 ;  /* 0x0000000500057221 */ /* 0x004fc80000000100 */
[C---:B------:R-:W-:Y:S01]  /*0aa0*/  FMUL R7, R5.reuse, R5 ;  /* 0x0000000505077220 */ /* 0x040fe20000400000 */
[----:B------:R-:W-:Y:S01]  /*0ab0*/  FFMA R0, R5, R16, R0 ;  /* 0x0000001005007223 */ /* 0x000fe20000000000 */
[----:B---3--:R-:W-:Y:S02]  /*0ac0*/  FADD R17, R17, R14 ;  /* 0x0000000e11117221 */ /* 0x008fe40000000000 */
[----:B------:R-:W-:Y:S02]  /*0ad0*/  FMUL R7, R4, R7 ;  /* 0x0000000704077220 */ /* 0x000fe40000400000 */
[----:B------:R-:W-:Y:S02]  /*0ae0*/  @!P2 STS [R15+UR4], R0 ;  /* 0x000000000f00a988 */ /* 0x000fe40008000804 */
[----:B------:R-:W-:-:S05]  /*0af0*/  FFMA R16, R16, R7, R17 ;  /* 0x0000000710107223 */ /* 0x000fca0000000011 */
[----:B------:R-:W-:Y:S01]  /*0b00*/  @!P2 STS [R15+UR4+0x40], R16 ;  /* 0x000040100f00a988 */ /* 0x000fe20008000804 */
[----:B------:R-:W-:Y:S06]  /*0b10*/  BAR.SYNC.DEFER_BLOCKING 0x0 ;  /* 0x0000000000007b1d */ /* 0x000fec0000010000 */
[----:B------:R-:W1:Y:S04]  /*0b20*/  @!P3 LDS R12, [R11+UR4+0x80] ;  /* 0x000080040b0cb984 */ /* 0x000e680008000800 */
[----:B------:R-:W-:Y:S04]  /*0b30*/  @!P3 LDS R10, [R11+UR4] ;  /* 0x000000040b0ab984 */ /* 0x000fe80008000800 */
[----:B------:R-:W2:Y:S04]  /*0b40*/  @!P3 LDS R13, [R11+UR4+0x40] ;  /* 0x000040040b0db984 */ /* 0x000ea80008000800 */
[----:B-1----:R-:W1:Y:S04]  /*0b50*/  SHFL.BFLY PT, R17, R12, 0x8, 0x1f ;  /* 0x0d001f000c117f89 */ /* 0x002e6800000e0000 */
[----:B--2---:R-:W2:Y:S01]  /*0b60*/  SHFL.BFLY PT, R6, R13, 0x8, 0x1f ;  /* 0x0d001f000d067f89 */ /* 0x004ea200000e0000 */
[----:B-1----:R-:W-:-:S04]  /*0b70*/  FADD R4, R12, R17 ;  /* 0x000000110c047221 */ /* 0x002fc80000000000 */
[C---:B------:R-:W-:Y:S01]  /*0b80*/  FMUL R7, R4.reuse, 0.25 ;  /* 0x3e80000004077820 */ /* 0x040fe20000400000 */
[C---:B------:R-:W-:Y:S01]  /*0b90*/  FSETP.GEU.AND P2, PT, |R4|.reuse, 1.175494350822287508e-38, PT ;  /* 0x008000000400780b */ /* 0x040fe20003f4e200 */
[----:B------:R-:W1:Y:S01]  /*0ba0*/  SHFL.BFLY PT, R5, R4, 0x4, 0x1f ;  /* 0x0c801f0004057f89 */ /* 0x000e6200000e0000 */
[----:B------:R-:W-:Y:S01]  /*0bb0*/  FSETP.GT.AND P0, PT, |R4|, 8.50705917302346158658e+37, PT ;  /* 0x7e8000000400780b */ /* 0x000fe20003f04200 */
[----:B--2---:R-:W-:-:S03]  /*0bc0*/  FADD R6, R13, R6 ;  /* 0x000000060d067221 */ /* 0x004fc60000000000 */
[----:B------:R-:W-:Y:S02]  /*0bd0*/  FSEL R14, R7, R4, P0 ;  /* 0x00000004070e7208 */ /* 0x000fe40000000000 */
[----:B------:R-:W2:Y:S05]  /*0be0*/  SHFL.BFLY PT, R7, R10, 0x8, 0x1f ;  /* 0x0d001f000a077f89 */ /* 0x000eaa00000e0000 */
[----:B------:R-:W-:Y:S02]  /*0bf0*/  @!P2 FMUL R14, R14, 16777216 ;  /* 0x4b8000000e0ea820 */ /* 0x000fe40000400000 */
[----:B------:R-:W-:-:S04]  /*0c00*/  @P0 FMUL R17, R17, 0.25 ;  /* 0x3e80000011110820 */ /* 0x000fc80000400000 */
[----:B------:R-:W3:Y:S01]  /*0c10*/  MUFU.RCP R14, R14 ;  /* 0x0000000e000e7308 */ /* 0x000ee20000001000 */
[----:B------:R-:W-:Y:S01]  /*0c20*/  @!P2 FMUL R17, R17, 16777216 ;  /* 0x4b8000001111a820 */ /* 0x000fe20000400000 */
[C---:B------:R-:W-:Y:S01]  /*0c30*/  FSETP.NEU.AND P2, PT, R4.reuse, RZ, PT ;  /* 0x000000ff0400720b */ /* 0x040fe20003f4d000 */
[----:B-1----:R-:W-:-:S04]  /*0c40*/  FADD R0, R4, R5 ;  /* 0x0000000504007221 */ /* 0x002fc80000000000 */
[C---:B------:R-:W-:Y:S01]  /*0c50*/  FMUL R21, R0.reuse, 0.25 ;  /* 0x3e80000000157820 */ /* 0x040fe20000400000 */
[----:B------:R-:W-:Y:S01]  /*0c60*/  FSETP.GEU.AND P3, PT, |R0|, 1.175494350822287508e-38, PT ;  /* 0x008000000000780b */ /* 0x000fe20003f6e200 */
[----:B--2---:R-:W-:Y:S01]  /*0c70*/  FADD R15, -R10, R7 ;  /* 0x000000070a0f7221 */ /* 0x004fe20000000100 */
[----:B------:R-:W-:Y:S01]  /*0c80*/  FSETP.GT.AND P0, PT, |R0|, 8.50705917302346158658e+37, PT ;  /* 0x7e8000000000780b */ /* 0x000fe20003f04200 */
[----:B---3--:R-:W-:Y:S01]  /*0c90*/  FMUL R17, R14, R17 ;  /* 0x000000110e117220 */ /* 0x008fe20000400000 */
[----:B------:R-:W1:Y:S01]  /*0ca0*/  SHFL.BFLY PT, R7, R0, 0x2, 0x1f ;  /* 0x0c401f0000077f89 */ /* 0x000e6200000e0000 */
[----:B------:R-:W-:Y:S01]  /*0cb0*/  FMUL R19, R15, R15 ;  /* 0x0000000f0f137220 */ /* 0x000fe20000400000 */
[----:B------:R-:W-:Y:S02]  /*0cc0*/  FSEL R21, R21, R0, P0 ;  /* 0x0000000015157208 */ /* 0x000fe40000000000 */
[----:B------:R-:W-:Y:S01]  /*0cd0*/  FSEL R17, R17, RZ, P2 ;  /* 0x000000ff11117208 */ /* 0x000fe20001000000 */
[----:B------:R-:W-:Y:S01]  /*0ce0*/  FMUL R19, R12, R19 ;  /* 0x000000130c137220 */ /* 0x000fe20000400000 */
[----:B------:R-:W-:-:S03]  /*0cf0*/  FSETP.NEU.AND P2, PT, R0, RZ, PT ;  /* 0x000000ff0000720b */ /* 0x000fc60003f4d000 */
[----:B------:R-:W-:Y:S01]  /*0d00*/  @!P3 FMUL R21, R21, 16777216 ;  /* 0x4b8000001515b820 */ /* 0x000fe20000400000 */
[----:B------:R-:W-:Y:S01]  /*0d10*/  FFMA R10, R15, R17, R10 ;  /* 0x000000110f0a7223 */ /* 0x000fe2000000000a */
[----:B------:R-:W-:Y:S01]  /*0d20*/  FFMA R19, R17, R19, R6 ;  /* 0x0000001311137223 */ /* 0x000fe20000000006 */
[----:B------:R-:W-:Y:S01]  /*0d30*/  @P0 FMUL R5, R5, 0.25 ;  /* 0x3e80000005050820 */ /* 0x000fe20000400000 */
[----:B------:R-:W2:Y:S02]  /*0d40*/  MUFU.RCP R14, R21 ;  /* 0x00000015000e7308 */ /* 0x000ea40000001000 */
[----:B------:R-:W3:Y:S01]  /*0d50*/  SHFL.BFLY PT, R13, R10, 0x4, 0x1f ;  /* 0x0c801f000a0d7f89 */ /* 0x000ee200000e0000 */
[----:B------:R-:W-:-:S03]  /*0d60*/  @!P3 FMUL R5, R5, 16777216 ;  /* 0x4b8000000505b820 */ /* 0x000fc60000400000 */
[----:B------:R-:W4:Y:S01]  /*0d70*/  SHFL.BFLY PT, R12, R19, 0x4, 0x1f ;  /* 0x0c801f00130c7f89 */ /* 0x000f2200000e0000 */
[----:B-1----:R-:W-:Y:S01]  /*0d80*/  FADD R6, R0, R7 ;  /* 0x0000000700067221 */ /* 0x002fe20000000000 */
[----:B--2---:R-:W-:-:S03]  /*0d90*/  FMUL R14, R14, R5 ;  /* 0x000000050e0e7220 */ /* 0x004fc60000400000 */
[C---:B------:R-:W-:Y:S01]  /*0da0*/  FMUL R5, R6.reuse, 0.25 ;  /* 0x3e80000006057820 */ /* 0x040fe20000400000 */
[C---:B------:R-:W-:Y:S02]  /*0db0*/  FSETP.GEU.AND P3, PT, |R6|.reuse, 1.175494350822287508e-38, PT ;  /* 0x008000000600780b */ /* 0x040fe40003f6e200 */
[----:B------:R-:W-:Y:S02]  /*0dc0*/  FSETP.GT.AND P0, PT, |R6|, 8.50705917302346158658e+37, PT ;  /* 0x7e8000000600780b */ /* 0x000fe40003f04200 */
[----:B------:R-:W-:Y:S02]  /*0dd0*/  FSEL R14, R14, RZ, P2 ;  /* 0x000000ff0e0e7208 */ /* 0x000fe40001000000 */
[----:B------:R-:W-:Y:S02]  /*0de0*/  FSEL R16, R5, R6, P0 ;  /* 0x0000000605107208 */ /* 0x000fe40000000000 */
[----:B------:R-:W1:Y:S01]  /*0df0*/  SHFL.BFLY PT, R5, R6, 0x1, 0x1f ;  /* 0x0c201f0006057f89 */ /* 0x000e6200000e0000 */
[----:B---3--:R-:W-:-:S04]  /*0e00*/  FADD R13, -R10, R13 ;  /* 0x0000000d0a0d7221 */ /* 0x008fc80000000100 */
[C---:B------:R-:W-:Y:S01]  /*0e10*/  FFMA R10, R13.reuse, R14, R10 ;  /* 0x0000000e0d0a7223 */ /* 0x040fe2000000000a */
[----:B------:R-:W-:Y:S01]  /*0e20*/  FMUL R15, R13, R13 ;  /* 0x0000000d0d0f7220 */ /* 0x000fe20000400000 */
[----:B------:R-:W-:Y:S01]  /*0e30*/  @!P3 FMUL R16, R16, 16777216 ;  /* 0x4b8000001010b820 */ /* 0x000fe20000400000 */
[----:B----4-:R-:W-:Y:S01]  /*0e40*/  FADD R19, R19, R12 ;  /* 0x0000000c13137221 */ /* 0x010fe20000000000 */
[----:B------:R-:W-:Y:S01]  /*0e50*/  @P0 FMUL R7, R7, 0.25 ;  /* 0x3e80000007070820 */ /* 0x000fe20000400000 */
[----:B------:R-:W-:Y:S01]  /*0e60*/  FMUL R15, R4, R15 ;  /* 0x0000000f040f7220 */ /* 0x000fe20000400000 */
[----:B------:R-:W2:Y:S01]  /*0e70*/  SHFL.BFLY PT, R13, R10, 0x2, 0x1f ;  /* 0x0c401f000a0d7f89 */ /* 0x000ea200000e0000 */
[----:B------:R-:W-:Y:S01]  /*0e80*/  FSETP.NEU.AND P0, PT, R6, RZ, PT ;  /* 0x000000ff0600720b */ /* 0x000fe20003f0d000 */
[----:B------:R-:W3:Y:S01]  /*0e90*/  MUFU.RCP R16, R16 ;  /* 0x0000001000107308 */ /* 0x000ee20000001000 */
[----:B------:R-:W-:Y:S01]  /*0ea0*/  FFMA R15, R14, R15, R19 ;  /* 0x0000000f0e0f7223 */ /* 0x000fe20000000013 */
[----:B------:R-:W-:-:S04]  /*0eb0*/  @!P3 FMUL R7, R7, 16777216 ;  /* 0x4b8000000707b820 */ /* 0x000fc80000400000 */
[----:B------:R-:W4:Y:S01]  /*0ec0*/  SHFL.BFLY PT, R12, R15, 0x2, 0x1f ;  /* 0x0c401f000f0c7f89 */ /* 0x000f2200000e0000 */
[----:B-1----:R-:W-:Y:S01]  /*0ed0*/  FADD R4, R6, R5 ;  /* 0x0000000506047221 */ /* 0x002fe20000000000 */
[----:B---3--:R-:W-:-:S04]  /*0ee0*/  FMUL R7, R16, R7 ;  /* 0x0000000710077220 */ /* 0x008fc80000400000 */
[C---:B------:R-:W-:Y:S01]  /*0ef0*/  FSETP.GEU.AND P2, PT, |R4|.reuse, 1.175494350822287508e-38, PT ;  /* 0x008000000400780b */ /* 0x040fe20003f4e200 */
[----:B------:R-:W-:Y:S01]  /*0f00*/  FMUL R17, R4, 0.25 ;  /* 0x3e80000004117820 */ /* 0x000fe20000400000 */
[----:B------:R-:W-:Y:S01]  /*0f10*/  FSEL R14, R7, RZ, P0 ;  /* 0x000000ff070e7208 */ /* 0x000fe20000000000 */
[----:B--2---:R-:W-:Y:S01]  /*0f20*/  FADD R13, -R10, R13 ;  /* 0x0000000d0a0d7221 */ /* 0x004fe20000000100 */
[----:B------:R-:W-:-:S03]  /*0f30*/  FSETP.GT.AND P0, PT, |R4|, 8.50705917302346158658e+37, PT ;  /* 0x7e8000000400780b */ /* 0x000fc60003f04200 */
[C---:B------:R-:W-:Y:S01]  /*0f40*/  FFMA R7, R13.reuse, R14, R10 ;  /* 0x0000000e0d077223 */ /* 0x040fe2000000000a */
[----:B------:R-:W-:Y:S01]  /*0f50*/  FMUL R13, R13, R13 ;  /* 0x0000000d0d0d7220 */ /* 0x000fe20000400000 */
[----:B------:R-:W-:Y:S01]  /*0f60*/  FSEL R17, R17, R4, P0 ;  /* 0x0000000411117208 */ /* 0x000fe20000000000 */
[----:B----4-:R-:W-:Y:S02]  /*0f70*/  FADD R15, R15, R12 ;  /* 0x0000000c0f0f7221 */ /* 0x010fe40000000000 */
[----:B------:R-:W-:Y:S02]  /*0f80*/  FMUL R13, R0, R13 ;  /* 0x0000000d000d7220 */ /* 0x000fe40000400000 */
[----:B------:R-:W1:Y:S01]  /*0f90*/  SHFL.BFLY PT, R0, R7, 0x1, 0x1f ;  /* 0x0c201f0007007f89 */ /* 0x000e6200000e0000 */
[----:B------:R-:W-:Y:S01]  /*0fa0*/  @!P2 FMUL R17, R17, 16777216 ;  /* 0x4b8000001111a820 */ /* 0x000fe20000400000 */
[----:B------:R-:W-:Y:S01]  /*0fb0*/  FFMA R13, R14, R13, R15 ;  /* 0x0000000d0e0d7223 */ /* 0x000fe2000000000f */
[----:B------:R-:W-:Y:S01]  /*0fc0*/  @P0 FMUL R5, R5, 0.25 ;  /* 0x3e80000005050820 */ /* 0x000fe20000400000 */
[----:B------:R-:W-:Y:S01]  /*0fd0*/  LOP3.LUT P0, RZ, R20, 0xf, RZ, 0xc0, !PT ;  /* 0x0000000f14ff7812 */ /* 0x000fe2000780c0ff */
[----:B------:R-:W2:Y:S02]  /*0fe0*/  MUFU.RCP R12, R17 ;  /* 0x00000011000c7308 */ /* 0x000ea40000001000 */
[----:B------:R-:W3:Y:S01]  /*0ff0*/  SHFL.BFLY PT, R10, R13, 0x1, 0x1f ;  /* 0x0c201f000d0a7f89 */ /* 0x000ee200000e0000 */
[----:B------:R-:W-:Y:S01]  /*1000*/  @!P2 FMUL R5, R5, 16777216 ;  /* 0x4b8000000505a820 */ /* 0x000fe20000400000 */
[----:B------:R-:W-:-:S02]  /*1010*/  FSETP.NEU.AND P2, PT, R4, RZ, PT ;  /* 0x000000ff0400720b */ /* 0x000fc40003f4d000 */
[----:B------:R-:W-:Y:S01]  /*1020*/  ISETP.LT.AND P0, PT, R20, 0x10, !P0 ;  /* 0x000000101400780c */ /* 0x000fe20004701270 */
[----:B--2---:R-:W-:Y:S01]  /*1030*/  FMUL R12, R12, R5 ;  /* 0x000000050c0c7220 */ /* 0x004fe20000400000 */
[----:B-1----:R-:W-:-:S04]  /*1040*/  FADD R0, -R7, R0 ;  /* 0x0000000007007221 */ /* 0x002fc80000000100 */
[----:B------:R-:W-:-:S07]  /*1050*/  FSEL R12, R12, RZ, P2 ;  /* 0x000000ff0c0c7208 */ /* 0x000fce0001000000 */
[----:B------:R-:W-:Y:S01]  /*1060*/  @P0 STS [R11+UR4+0x80], R4 ;  /* 0x000080040b000988 */ /* 0x000fe20008000804 */
[C---:B------:R-:W-:Y:S01]  /*1070*/  FMUL R5, R0.reuse, R0 ;  /* 0x0000000000057220 */ /* 0x040fe20000400000 */
[----:B------:R-:W-:Y:S01]  /*1080*/  FFMA R0, R0, R12, R7 ;  /* 0x0000000c00007223 */ /* 0x000fe20000000007 */
[----:B---3--:R-:W-:Y:S02]  /*1090*/  FADD R13, R13, R10 ;  /* 0x0000000a0d0d7221 */ /* 0x008fe40000000000 */
[----:B------:R-:W-:Y:S01]  /*10a0*/  FMUL R5, R6, R5 ;  /* 0x0000000506057220 */ /* 0x000fe20000400000 */
[----:B------:R-:W-:Y:S01]  /*10b0*/  HFMA2.MMA R10, -RZ, RZ, 0.75, 0 ;  /* 0x3a000000ff0a7435 */ /* 0x000fe200000001ff */
[----:B------:R-:W-:Y:S02]  /*10c0*/  @P0 STS [R11+UR4], R0 ;  /* 0x000000000b000988 */ /* 0x000fe40008000804 */
[----:B------:R-:W-:Y:S02]  /*10d0*/  FFMA R6, R12, R5, R13 ;  /* 0x000000050c067223 */ /* 0x000fe4000000000d */
[----:B------:R-:W1:Y:S03]  /*10e0*/  LDC.64 R12, c[0x0][0x210] ;  /* 0x00008400ff0c7b82 */ /* 0x000e660000000a00 */
[----:B------:R2:W-:Y:S05]  /*10f0*/  @P0 STS [R11+UR4+0x40], R6 ;  /* 0x000040060b000988 */ /* 0x0005ea0008000804 */
[----:B------:R-:W-:Y:S01]  /*1100*/  BAR.SYNC.DEFER_BLOCKING 0x0 ;  /* 0x0000000000007b1d */ /* 0x000fe20000010000 */
[----:B------:R-:W-:-:S04]  /*1110*/  LOP3.LUT P0, RZ, R20, 0x1ff, RZ, 0xc0, !PT ;  /* 0x000001ff14ff7812 */ /* 0x000fc8000780c0ff */
[C---:B------:R-:W-:Y:S02]  /*1120*/  ISETP.LT.AND P0, PT, R9.reuse, 0x200, !P0 ;  /* 0x000002000900780c */ /* 0x040fe40004701270 */
[----:B--2---:R-:W-:Y:S01]  /*1130*/  CS2R R6, SRZ ;  /* 0x0000000000067805 */ /* 0x004fe2000001ff00 */
[----:B-1----:R-:W-:Y:S01]  /*1140*/  IMAD.WIDE R12, R9, 0x4, R12 ;  /* 0x00000004090c7825 */ /* 0x002fe200078e020c */
[----:B------:R-:W1:Y:S04]  /*1150*/  LDS R5, [UR4+0x40] ;  /* 0x00004004ff057984 */ /* 0x000e680008000800 */
[----:B------:R-:W2:Y:S01]  /*1160*/  LDS R0, [UR4] ;  /* 0x00000004ff007984 */ /* 0x000ea20008000800 */
[----:B-1----:R-:W-:Y:S01]  /*1170*/  FFMA R10, R5, R10, 1.00000001335143196e-10 ;  /* 0x2edbe6ff050a7423 */ /* 0x002fe2000000000a */
[----:B------:R-:W-:-:S03]  /*1180*/  CS2R R4, SRZ ;  /* 0x0000000000047805 */ /* 0x000fc6000001ff00 */
[----:B------:R1:W3:Y:S01]  /*1190*/  MUFU.SQRT R15, R10 ;  /* 0x0000000a000f7308 */ /* 0x0002e20000002000 */
[----:B------:R-:W-:Y:S08]  /*11a0*/  BAR.SYNC.DEFER_BLOCKING 0x0 ;  /* 0x0000000000007b1d */ /* 0x000ff00000010000 */
[----:B-1----:R-:W1:Y:S01]  /*11b0*/  LDC.64 R10, c[0x0][0x220] ;  /* 0x00008800ff0a7b82 */ /* 0x002e620000000a00 */
[----:B---3--:R3:W-:Y:S04]  /*11c0*/  @P0 STG.E desc[UR6][R12.64], R15 ;  /* 0x0000000f0c000986 */ /* 0x0087e8000c101906 */
[----:B------:R-:W4:Y:S01]  /*11d0*/  @!P1 LDG.E.EF.128 R4, desc[UR6][R2.64] ;  /* 0x0000000602049981 */ /* 0x000f22000c0e1d00 */
[----:B------:R-:W-:-:S02]  /*11e0*/  FSETP.GT.AND P0, PT, R15, 8.50705917302346158658e+37, PT ;  /* 0x7e8000000f00780b */ /* 0x000fc40003f04000 */
[----:B------:R-:W-:Y:S01]  /*11f0*/  FSETP.GEU.AND P2, PT, R15, 1.175494350822287508e-38, PT ;  /* 0x008000000f00780b */ /* 0x000fe20003f4e000 */
[----:B-1----:R-:W-:-:S10]  /*1200*/  IMAD.WIDE R10, R8, 0x4, R10 ;  /* 0x00000004080a7825 */ /* 0x002fd400078e020a */
[----:B---3--:R-:W-:-:S04]  /*1210*/  @P0 FMUL R15, R15, 0.25 ;  /* 0x3e8000000f0f0820 */ /* 0x008fc80000400000 */
[----:B------:R-:W-:Y:S01]  /*1220*/  @!P2 FMUL R15, R15, 16777216 ;  /* 0x4b8000000f0fa820 */ /* 0x000fe20000400000 */
[----:B----4-:R-:W-:Y:S02]  /*1230*/  SEL R9, R4, RZ, !P1 ;  /* 0x000000ff04097207 */ /* 0x010fe40004800000 */
[----:B------:R-:W-:Y:S01]  /*1240*/  SEL R5, R5, RZ, !P1 ;  /* 0x000000ff05057207 */ /* 0x000fe20004800000 */
[----:B------:R-:W1:Y:S01]  /*1250*/  MUFU.RCP R4, R15 ;  /* 0x0000000f00047308 */ /* 0x000e620000001000 */
[----:B------:R-:W-:Y:S01]  /*1260*/  SEL R17, R6, RZ, !P1 ;  /* 0x000000ff06117207 */ /* 0x000fe20004800000 */
[C---:B--2---:R-:W-:Y:S01]  /*1270*/  FADD R9, -R0.reuse, R9 ;  /* 0x0000000900097221 */ /* 0x044fe20000000100 */
[----:B------:R-:W-:Y:S01]  /*1280*/  SEL R7, R7, RZ, !P1 ;  /* 0x000000ff07077207 */ /* 0x000fe20004800000 */
[C---:B------:R-:W-:Y:S02]  /*1290*/  FADD R5, -R0.reuse, R5 ;  /* 0x0000000500057221 */ /* 0x040fe40000000100 */
[C---:B------:R-:W-:Y:S01]  /*12a0*/  FADD R17, -R0.reuse, R17 ;  /* 0x0000001100117221 */ /* 0x040fe20000000100 */
[----:B------:R-:W-:Y:S01]  /*12b0*/  @P0 FMUL R9, R9, 0.25 ;  /* 0x3e80000009090820 */ /* 0x000fe20000400000 */
[----:B------:R-:W-:Y:S01]  /*12c0*/  FADD R0, -R0, R7 ;  /* 0x0000000700007221 */ /* 0x000fe20000000100 */
[----:B------:R-:W-:Y:S01]  /*12d0*/  @P0 FMUL R5, R5, 0.25 ;  /* 0x3e80000005050820 */ /* 0x000fe20000400000 */
[----:B------:R-:W-:Y:S01]  /*12e0*/  @P0 FMUL R17, R17, 0.25 ;  /* 0x3e80000011110820 */ /* 0x000fe20000400000 */
[----:B------:R-:W-:Y:S01]  /*12f0*/  @!P2 FMUL R9, R9, 16777216 ;  /* 0x4b8000000909a820 */ /* 0x000fe20000400000 */
[----:B------:R-:W-:Y:S01]  /*1300*/  @P0 FMUL R0, R0, 0.25 ;  /* 0x3e80000000000820 */ /* 0x000fe20000400000 */
[----:B------:R-:W-:Y:S01]  /*1310*/  @!P2 FMUL R5, R5, 16777216 ;  /* 0x4b8000000505a820 */ /* 0x000fe20000400000 */
[----:B------:R-:W-:Y:S01]  /*1320*/  @!P2 FMUL R17, R17, 16777216 ;  /* 0x4b8000001111a820 */ /* 0x000fe20000400000 */
[----:B-1----:R-:W-:Y:S01]  /*1330*/  FMUL R12, R4, R9 ;  /* 0x00000009040c7220 */ /* 0x002fe20000400000 */
[----:B------:R-:W-:Y:S01]  /*1340*/  @!P2 FMUL R0, R0, 16777216 ;  /* 0x4b8000000000a820 */ /* 0x000fe20000400000 */
[C---:B------:R-:W-:Y:S01]  /*1350*/  FMUL R13, R4.reuse, R5 ;  /* 0x00000005040d7220 */ /* 0x040fe20000400000 */
[----:B------:R-:W-:-:S02]  /*1360*/  FMUL R14, R4, R17 ;  /* 0x00000011040e7220 */ /* 0x000fc40000400000 */
[----:B------:R-:W-:Y:S01]  /*1370*/  FMUL R15, R4, R0 ;  /* 0x00000000040f7220 */ /* 0x000fe20000400000 */
[----:B------:R-:W-:Y:S06]  /*1380*/  @P1 EXIT ;  /* 0x000000000000194d */ /* 0x000fec0003800000 */
[----:B------:R-:W-:Y:S01]  /*1390*/  STG.E.128 desc[UR6][R10.64], R12 ;  /* 0x0000000c0a007986 */ /* 0x000fe2000c101d06 */
[----:B------:R-:W-:Y:S05]  /*13a0*/  EXIT ;  /* 0x000000000000794d */ /* 0x000fea0003800000 */
.L_x_0:
[----:B------:R-:W-:-:S00]  /*13b0*/  BRA `(.L_x_0) ;  /* 0xfffffffc00fc7947 */ /* 0x000fc0000383ffff */
[----:B------:R-:W-:-:S00]  /*13c0*/  NOP ;  /* 0x0000000000007918 */ /* 0x000fc00000000000 */
        /* <DEDUP_REMOVED lines=11> */
.L_x_1:


//--------------------- .nv.global.init           --------------------------
	.section	.nv.global.init,"aw",@progbits
.nv.global.init:
	.type		_$_str,@object
	.size		_$_str,(_$_str_$_2 - _$_str)
_$_str:
        /*0000*/ 	.byte	0x5f, 0x5f, 0x43, 0x55, 0x44, 0x41, 0x5f, 0x46, 0x54, 0x5a, 0x00
	.type		_$_str_$_2,@object
	.size		_$_str_$_2,(.L_1 - _$_str_$_2)
_$_str_$_2:
        /*000b*/ 	.byte	0x5f, 0x5f, 0x43, 0x55, 0x44, 0x41, 0x5f, 0x50, 0x52, 0x45, 0x43, 0x5f, 0x53, 0x51, 0x52, 0x54
        /*001b*/ 	.byte	0x00
.L_1:


//--------------------- .nv.shared.triton_red_fused_add_div_sqrt_sub_var_mean_29 --------------------------
	.section	.nv.shared.triton_red_fused_add_div_sqrt_sub_var_mean_29,"aw",@nobits
	.sectionflags	@""
	.align	16
	.zero		1024


//--------------------- .nv.constant0.triton_red_fused_add_div_sqrt_sub_var_mean_29 --------------------------
	.section	.nv.constant0.triton_red_fused_add_div_sqrt_sub_var_mean_29,"a",@progbits
	.sectionflags	@""
	.align	4
.nv.constant0.triton_red_fused_add_div_sqrt_sub_var_mean_29:
	.zero		560
